	.headerflags	@"EF_CUDA_TEXMODE_UNIFIED EF_CUDA_64BIT_ADDRESS EF_CUDA_ACCELERATORS EF_CUDA_SM90 EF_CUDA_VIRTUAL_SM(EF_CUDA_SM90)"
	.elftype	@"ET_EXEC"


//--------------------- .nv.info                  --------------------------
	.section	.nv.info,"",@"SHT_CUDA_INFO"
	.align	4


	//----- nvinfo : EIATTR_REGCOUNT
	.align		4
        /*0000*/ 	.byte	0x04, 0x2f
        /*0002*/ 	.short	(.L_3 - .L_2)
	.align		4
.L_2:
        /*0004*/ 	.word	index@(triton_poi_fused__native_batch_norm_legit_no_training_add_convolution_relu_14)
        /*0008*/ 	.word	0x00000020


	//----- nvinfo : EIATTR_MIN_STACK_SIZE
	.align		4
.L_3:
        /*000c*/ 	.byte	0x04, 0x12
        /*000e*/ 	.short	(.L_5 - .L_4)
	.align		4
.L_4:
        /*0010*/ 	.word	index@(triton_poi_fused__native_batch_norm_legit_no_training_add_convolution_relu_14)
        /*0014*/ 	.word	0x00000000


	//----- nvinfo : EIATTR_FRAME_SIZE
	.align		4
.L_5:
        /*0018*/ 	.byte	0x04, 0x11
        /*001a*/ 	.short	(.L_7 - .L_6)
	.align		4
.L_6:
        /*001c*/ 	.word	index@(triton_poi_fused__native_batch_norm_legit_no_training_add_convolution_relu_14)
        /*0020*/ 	.word	0x00000000


	//----- nvinfo : EIATTR_MIN_STACK_SIZE
	.align		4
.L_7:
        /*0024*/ 	.byte	0x04, 0x12
        /*0026*/ 	.short	(.L_9 - .L_8)
	.align		4
.L_8:
        /*0028*/ 	.word	index@(triton_poi_fused__native_batch_norm_legit_no_training_add_convolution_relu_14)
        /*002c*/ 	.word	0x00000000
.L_9:


//--------------------- .nv.info.triton_poi_fused__native_batch_norm_legit_no_training_add_convolution_relu_14 --------------------------
	.section	.nv.info.triton_poi_fused__native_batch_norm_legit_no_training_add_convolution_relu_14,"",@"SHT_CUDA_INFO"
	.sectionflags	@""
	.align	4


	//----- nvinfo : EIATTR_CUDA_API_VERSION
	.align		4
        /*0000*/ 	.byte	0x04, 0x37
        /*0002*/ 	.short	(.L_11 - .L_10)
.L_10:
        /*0004*/ 	.word	0x0000007c


	//----- nvinfo : EIATTR_KPARAM_INFO
	.align		4
.L_11:
        /*0008*/ 	.byte	0x04, 0x17
        /*000a*/ 	.short	(.L_13 - .L_12)
.L_12:
        /*000c*/ 	.word	0x00000000
        /*0010*/ 	.short	0x000d
        /*0012*/ 	.short	0x0068
        /*0014*/ 	.byte	0x00, 0xf0, 0x11, 0x00


	//----- nvinfo : EIATTR_KPARAM_INFO
	.align		4
.L_13:
        /*0018*/ 	.byte	0x04, 0x17
        /*001a*/ 	.short	(.L_15 - .L_14)
.L_14:
        /*001c*/ 	.word	0x00000000
        /*0020*/ 	.short	0x000c
        /*0022*/ 	.short	0x0060
        /*0024*/ 	.byte	0x00, 0xf4, 0x21, 0x00


	//----- nvinfo : EIATTR_KPARAM_INFO
	.align		4
.L_15:
        /*0028*/ 	.byte	0x04, 0x17
        /*002a*/ 	.short	(.L_17 - .L_16)
.L_16:
        /*002c*/ 	.word	0x00000000
        /*0030*/ 	.short	0x000b
        /*0032*/ 	.short	0x0058
        /*0034*/ 	.byte	0x00, 0xf4, 0x21, 0x00


	//----- nvinfo : EIATTR_KPARAM_INFO
	.align		4
.L_17:
        /*0038*/ 	.byte	0x04, 0x17
        /*003a*/ 	.short	(.L_19 - .L_18)
.L_18:
        /*003c*/ 	.word	0x00000000
        /*0040*/ 	.short	0x000a
        /*0042*/ 	.short	0x0050
        /*0044*/ 	.byte	0x00, 0xf4, 0x21, 0x00


	//----- nvinfo : EIATTR_KPARAM_INFO
	.align		4
.L_19:
        /*0048*/ 	.byte	0x04, 0x17
        /*004a*/ 	.short	(.L_21 - .L_20)
.L_20:
        /*004c*/ 	.word	0x00000000
        /*0050*/ 	.short	0x0009
        /*0052*/ 	.short	0x0048
        /*0054*/ 	.byte	0x00, 0xf4, 0x21, 0x00


	//----- nvinfo : EIATTR_KPARAM_INFO
	.align		4
.L_21:
        /*0058*/ 	.byte	0x04, 0x17
        /*005a*/ 	.short	(.L_23 - .L_22)
.L_22:
        /*005c*/ 	.word	0x00000000
        /*0060*/ 	.short	0x0008
        /*0062*/ 	.short	0x0040
        /*0064*/ 	.byte	0x00, 0xf4, 0x21, 0x00


	//----- nvinfo : EIATTR_KPARAM_INFO
	.align		4
.L_23:
        /*0068*/ 	.byte	0x04, 0x17
        /*006a*/ 	.short	(.L_25 - .L_24)
.L_24:
        /*006c*/ 	.word	0x00000000
        /*0070*/ 	.short	0x0007
        /*0072*/ 	.short	0x0038
        /*0074*/ 	.byte	0x00, 0xf4, 0x21, 0x00


	//----- nvinfo : EIATTR_KPARAM_INFO
	.align		4
.L_25:
        /*0078*/ 	.byte	0x04, 0x17
        /*007a*/ 	.short	(.L_27 - .L_26)
.L_26:
        /*007c*/ 	.word	0x00000000
        /*0080*/ 	.short	0x0006
        /*0082*/ 	.short	0x0030
        /*0084*/ 	.byte	0x00, 0xf4, 0x21, 0x00


	//----- nvinfo : EIATTR_KPARAM_INFO
	.align		4
.L_27:
        /*0088*/ 	.byte	0x04, 0x17
        /*008a*/ 	.short	(.L_29 - .L_28)
.L_28:
        /*008c*/ 	.word	0x00000000
        /*0090*/ 	.short	0x0005
        /*0092*/ 	.short	0x0028
        /*0094*/ 	.byte	0x00, 0xf4, 0x21, 0x00


	//----- nvinfo : EIATTR_KPARAM_INFO
	.align		4
.L_29:
        /*0098*/ 	.byte	0x04, 0x17
        /*009a*/ 	.short	(.L_31 - .L_30)
.L_30:
        /*009c*/ 	.word	0x00000000
        /*00a0*/ 	.short	0x0004
        /*00a2*/ 	.short	0x0020
        /*00a4*/ 	.byte	0x00, 0xf4, 0x21, 0x00


	//----- nvinfo : EIATTR_KPARAM_INFO
	.align		4
.L_31:
        /*00a8*/ 	.byte	0x04, 0x17
        /*00aa*/ 	.short	(.L_33 - .L_32)
.L_32:
        /*00ac*/ 	.word	0x00000000
        /*00b0*/ 	.short	0x0003
        /*00b2*/ 	.short	0x0018
        /*00b4*/ 	.byte	0x00, 0xf4, 0x21, 0x00


	//----- nvinfo : EIATTR_KPARAM_INFO
	.align		4
.L_33:
        /*00b8*/ 	.byte	0x04, 0x17
        /*00ba*/ 	.short	(.L_35 - .L_34)
.L_34:
        /*00bc*/ 	.word	0x00000000
        /*00c0*/ 	.short	0x0002
        /*00c2*/ 	.short	0x0010
        /*00c4*/ 	.byte	0x00, 0xf4, 0x21, 0x00


	//----- nvinfo : EIATTR_KPARAM_INFO
	.align		4
.L_35:
        /*00c8*/ 	.byte	0x04, 0x17
        /*00ca*/ 	.short	(.L_37 - .L_36)
.L_36:
        /*00cc*/ 	.word	0x00000000
        /*00d0*/ 	.short	0x0001
        /*00d2*/ 	.short	0x0008
        /*00d4*/ 	.byte	0x00, 0xf4, 0x21, 0x00


	//----- nvinfo : EIATTR_KPARAM_INFO
	.align		4
.L_37:
        /*00d8*/ 	.byte	0x04, 0x17
        /*00da*/ 	.short	(.L_39 - .L_38)
.L_38:
        /*00dc*/ 	.word	0x00000000
        /*00e0*/ 	.short	0x0000
        /*00e2*/ 	.short	0x0000
        /*00e4*/ 	.byte	0x00, 0xf4, 0x21, 0x00


	//----- nvinfo : EIATTR_SPARSE_MMA_MASK
	.align		4
.L_39:
        /*00e8*/ 	.byte	0x03, 0x50
        /*00ea*/ 	.short	0x0000


	//----- nvinfo : EIATTR_MAXREG_COUNT
	.align		4
        /*00ec*/ 	.byte	0x03, 0x1b
        /*00ee*/ 	.short	0x00ff


	//----- nvinfo : EIATTR_EXIT_INSTR_OFFSETS
	.align		4
        /*00f0*/ 	.byte	0x04, 0x1c
        /*00f2*/ 	.short	(.L_41 - .L_40)


	//   ....[0]....
.L_40:
        /*00f4*/ 	.word	0x00000550


	//----- nvinfo : EIATTR_REQNTID
	.align		4
.L_41:
        /*00f8*/ 	.byte	0x04, 0x10
        /*00fa*/ 	.short	(.L_43 - .L_42)
.L_42:
        /*00fc*/ 	.word	0x00000080
        /*0100*/ 	.word	0x00000001
        /*0104*/ 	.word	0x00000001


	//----- nvinfo : EIATTR_CBANK_PARAM_SIZE
	.align		4
.L_43:
        /*0108*/ 	.byte	0x03, 0x19
        /*010a*/ 	.short	0x006c


	//----- nvinfo : EIATTR_PARAM_CBANK
	.align		4
        /*010c*/ 	.byte	0x04, 0x0a
        /*010e*/ 	.short	(.L_45 - .L_44)
	.align		4
.L_44:
        /*0110*/ 	.word	index@(.nv.constant0.triton_poi_fused__native_batch_norm_legit_no_training_add_convolution_relu_14)
        /*0114*/ 	.short	0x0210
        /*0116*/ 	.short	0x006c


	//----- nvinfo : EIATTR_SW_WAR
	.align		4
.L_45:
        /*0118*/ 	.byte	0x04, 0x36
        /*011a*/ 	.short	(.L_47 - .L_46)
.L_46:
        /*011c*/ 	.word	0x00000008
.L_47:


//--------------------- .nv.callgraph             --------------------------
	.section	.nv.callgraph,"",@"SHT_CUDA_CALLGRAPH"
	.align	4
	.sectionentsize	8
	.align		4
        /*0000*/ 	.word	0x00000000
	.align		4
        /*0004*/ 	.word	0xffffffff
	.align		4
        /*0008*/ 	.word	0x00000000
	.align		4
        /*000c*/ 	.word	0xfffffffe
	.align		4
        /*0010*/ 	.word	0x00000000
	.align		4
        /*0014*/ 	.word	0xfffffffd
	.align		4
        /*0018*/ 	.word	0x00000000
	.align		4
        /*001c*/ 	.word	0xfffffffc


//--------------------- .nv.constant4             --------------------------
	.section	.nv.constant4,"a",@progbits
	.align	8
	.align		8
.nv.constant4:
        /*0000*/ 	.dword	_$_str
	.align		8
        /*0008*/ 	.dword	_$_str_$_2


//--------------------- .text.triton_poi_fused__native_batch_norm_legit_no_training_add_convolution_relu_14 --------------------------
	.section	.text.triton_poi_fused__native_batch_norm_legit_no_training_add_convolution_relu_14,"ax",@progbits
	.align	128
        .global         triton_poi_fused__native_batch_norm_legit_no_training_add_convolution_relu_14
        .type           triton_poi_fused__native_batch_norm_legit_no_training_add_convolution_relu_14,@function
        .size           triton_poi_fused__native_batch_norm_legit_no_training_add_convolution_relu_14,(.L_x_1 - triton_poi_fused__native_batch_norm_legit_no_training_add_convolution_relu_14)
        .other          triton_poi_fused__native_batch_norm_legit_no_training_add_convolution_relu_14,@"STO_CUDA_ENTRY STV_DEFAULT"
triton_poi_fused__native_batch_norm_legit_no_training_add_convolution_relu_14:
.text.triton_poi_fused__native_batch_norm_legit_no_training_add_convolution_relu_14:
[----:B------:R-:W-:Y:S01]  /*0000*/  LDC R1, c[0x0][0x28] ;  /* 0x00000a00ff017b82 */ /* 0x000fe20000000800 */
[----:B------:R-:W1:Y:S07]  /*0010*/  S2R R4, SR_TID.X ;  /* 0x0000000000047919 */ /* 0x000e6e0000002100 */
[----:B------:R-:W2:Y:S01]  /*0020*/  LDC.64 R10, c[0x0][0x260] ;  /* 0x00009800ff0a7b82 */ /* 0x000ea20000000a00 */
[----:B------:R-:W-:Y:S01]  /*0030*/  ULDC.64 UR4, c[0x0][0x208] ;  /* 0x0000820000047ab9 */ /* 0x000fe20000000a00 */
[----:B------:R-:W3:Y:S06]  /*0040*/  S2R R3, SR_CTAID.X ;  /* 0x0000000000037919 */ /* 0x000eec0000002500 */
[----:B------:R-:W4:Y:S08]  /*0050*/  LDC.64 R6, c[0x0][0x240] ;  /* 0x00009000ff067b82 */ /* 0x000f300000000a00 */
[----:B------:R-:W5:Y:S08]  /*0060*/  LDC.64 R26, c[0x0][0x228] ;  /* 0x00008a00ff1a7b82 */ /* 0x000f700000000a00 */
[----:B------:R-:W5:Y:S01]  /*0070*/  LDC.64 R8, c[0x0][0x210] ;  /* 0x00008400ff087b82 */ /* 0x000f620000000a00 */
[----:B-1----:R-:W-:-:S07]  /*0080*/  LOP3.LUT R4, R4, 0x7f, RZ, 0xc0, !PT ;  /* 0x0000007f04047812 */ /* 0x002fce00078ec0ff */
[----:B------:R-:W1:Y:S01]  /*0090*/  LDC.64 R24, c[0x0][0x258] ;  /* 0x00009600ff187b82 */ /* 0x000e620000000a00 */
[----:B---3--:R-:W-:-:S05]  /*00a0*/  LEA R4, R3, R4, 0x7 ;  /* 0x0000000403047211 */ /* 0x008fca00078e38ff */
[----:B------:R-:W-:Y:S02]  /*00b0*/  IMAD.HI R0, R4, 0x2aaaaaab, RZ ;  /* 0x2aaaaaab04007827 */ /* 0x000fe400078e02ff */
[----:B------:R-:W3:Y:S03]  /*00c0*/  LDC.64 R14, c[0x0][0x230] ;  /* 0x00008c00ff0e7b82 */ /* 0x000ee60000000a00 */
[----:B------:R-:W-:-:S04]  /*00d0*/  SHF.R.U32.HI R3, RZ, 0x1f, R0 ;  /* 0x0000001fff037819 */ /* 0x000fc80000011600 */
[----:B------:R-:W-:Y:S01]  /*00e0*/  LEA.HI R3, R0, R3, RZ, 0x1c ;  /* 0x0000000300037211 */ /* 0x000fe200078fe0ff */
[----:B------:R-:W3:Y:S04]  /*00f0*/  LDC.64 R22, c[0x0][0x218] ;  /* 0x00008600ff167b82 */ /* 0x000ee80000000a00 */
[----:B------:R-:W-:-:S04]  /*0100*/  IMAD R2, R3, -0x60, R4 ;  /* 0xffffffa003027824 */ /* 0x000fc800078e0204 */
[C---:B--2---:R-:W-:Y:S01]  /*0110*/  IMAD.WIDE R10, R2.reuse, 0x4, R10 ;  /* 0x00000004020a7825 */ /* 0x044fe200078e020a */
[----:B------:R-:W2:Y:S04]  /*0120*/  LDC.64 R20, c[0x0][0x268] ;  /* 0x00009a00ff147b82 */ /* 0x000ea80000000a00 */
[----:B------:R1:W2:Y:S01]  /*0130*/  LDG.E.EL R0, desc[UR4][R10.64] ;  /* 0x000000040a007981 */ /* 0x0002a2000c2e1900 */
[----:B----4-:R-:W-:-:S03]  /*0140*/  IMAD.WIDE R6, R2, 0x4, R6 ;  /* 0x0000000402067825 */ /* 0x010fc600078e0206 */
[----:B------:R-:W4:Y:S02]  /*0150*/  LDC.64 R18, c[0x0][0x270] ;  /* 0x00009c00ff127b82 */ /* 0x000f240000000a00 */
[----:B------:R-:W2:Y:S01]  /*0160*/  LDG.E.EL R3, desc[UR4][R6.64] ;  /* 0x0000000406037981 */ /* 0x000ea2000c2e1900 */
[----:B-----5:R-:W-:-:S04]  /*0170*/  IMAD.WIDE R26, R2, 0x4, R26 ;  /* 0x00000004021a7825 */ /* 0x020fc800078e021a */
[----:B0-----:R-:W-:Y:S01]  /*0180*/  IMAD.WIDE R8, R4, 0x4, R8 ;  /* 0x0000000404087825 */ /* 0x001fe200078e0208 */
[----:B------:R-:W0:Y:S03]  /*0190*/  LDC.64 R16, c[0x0][0x238] ;  /* 0x00008e00ff107b82 */ /* 0x000e260000000a00 */
[C---:B-1----:R-:W-:Y:S01]  /*01a0*/  IMAD.WIDE R24, R2.reuse, 0x4, R24 ;  /* 0x0000000402187825 */ /* 0x042fe200078e0218 */
[----:B------:R-:W5:Y:S04]  /*01b0*/  LDG.E.EL R7, desc[UR4][R26.64] ;  /* 0x000000041a077981 */ /* 0x000f68000c2e1900 */
[----:B------:R-:W1:Y:S01]  /*01c0*/  LDC.64 R12, c[0x0][0x248] ;  /* 0x00009200ff0c7b82 */ /* 0x000e620000000a00 */
[----:B------:R-:W5:Y:S01]  /*01d0*/  LDG.E R6, desc[UR4][R8.64] ;  /* 0x0000000408067981 */ /* 0x000f62000c1e1900 */
[----:B---3--:R-:W-:-:S03]  /*01e0*/  IMAD.WIDE R14, R2, 0x4, R14 ;  /* 0x00000004020e7825 */ /* 0x008fc600078e020e */
[----:B------:R-:W3:Y:S03]  /*01f0*/  LDG.E.EL R5, desc[UR4][R24.64] ;  /* 0x0000000418057981 */ /* 0x000ee6000c2e1900 */
[----:B------:R-:W2:Y:S01]  /*0200*/  LDC.64 R10, c[0x0][0x250] ;  /* 0x00009400ff0a7b82 */ /* 0x000ea20000000a00 */
[----:B------:R-:W-:Y:S01]  /*0210*/  IMAD.WIDE R22, R4, 0x4, R22 ;  /* 0x0000000404167825 */ /* 0x000fe200078e0216 */
[----:B------:R-:W3:Y:S03]  /*0220*/  LDG.E.EL R14, desc[UR4][R14.64] ;  /* 0x000000040e0e7981 */ /* 0x000ee6000c2e1900 */
[C---:B--2---:R-:W-:Y:S01]  /*0230*/  IMAD.WIDE R20, R2.reuse, 0x4, R20 ;  /* 0x0000000402147825 */ /* 0x044fe200078e0214 */
[----:B------:R-:W2:Y:S03]  /*0240*/  LDG.E R29, desc[UR4][R22.64] ;  /* 0x00000004161d7981 */ /* 0x000ea6000c1e1900 */
[----:B----4-:R-:W-:-:S02]  /*0250*/  IMAD.WIDE R18, R2, 0x4, R18 ;  /* 0x0000000402127825 */ /* 0x010fc400078e0212 */
[----:B------:R-:W4:Y:S02]  /*0260*/  LDG.E.EL R20, desc[UR4][R20.64] ;  /* 0x0000000414147981 */ /* 0x000f24000c2e1900 */
[C---:B0-----:R-:W-:Y:S02]  /*0270*/  IMAD.WIDE R16, R2.reuse, 0x4, R16 ;  /* 0x0000000402107825 */ /* 0x041fe400078e0210 */
[----:B------:R-:W4:Y:S02]  /*0280*/  LDG.E.EL R19, desc[UR4][R18.64] ;  /* 0x0000000412137981 */ /* 0x000f24000c2e1900 */
[C---:B-1----:R-:W-:Y:S02]  /*0290*/  IMAD.WIDE R12, R2.reuse, 0x4, R12 ;  /* 0x00000004020c7825 */ /* 0x042fe400078e020c */
[----:B------:R-:W4:Y:S04]  /*02a0*/  LDG.E.EL R16, desc[UR4][R16.64] ;  /* 0x0000000410107981 */ /* 0x000f28000c2e1900 */
[----:B------:R0:W4:Y:S01]  /*02b0*/  LDG.E.EL R12, desc[UR4][R12.64] ;  /* 0x000000040c0c7981 */ /* 0x000122000c2e1900 */
[----:B------:R-:W-:-:S06]  /*02c0*/  IMAD.WIDE R10, R2, 0x4, R10 ;  /* 0x00000004020a7825 */ /* 0x000fcc00078e020a */
[----:B------:R1:W4:Y:S01]  /*02d0*/  LDG.E.EL R11, desc[UR4][R10.64] ;  /* 0x000000040a0b7981 */ /* 0x000322000c2e1900 */
[----:B0-----:R-:W-:Y:S01]  /*02e0*/  HFMA2.MMA R13, -RZ, RZ, 1.625, 0 ;  /* 0x3e800000ff0d7435 */ /* 0x001fe200000001ff */
[----:B------:R-:W-:-:S04]  /*02f0*/  FADD R2, R0, 9.9999997473787516356e-06 ;  /* 0x3727c5ac00027421 */ /* 0x000fc80000000000 */
[----:B------:R-:W0:Y:S01]  /*0300*/  MUFU.SQRT R15, R2 ;  /* 0x00000002000f7308 */ /* 0x000e220000002000 */
[----:B------:R-:W-:-:S07]  /*0310*/  FADD R3, R3, 9.9999997473787516356e-06 ;  /* 0x3727c5ac03037421 */ /* 0x000fce0000000000 */
[----:B------:R-:W1:Y:S01]  /*0320*/  MUFU.SQRT R0, R3 ;  /* 0x0000000300007308 */ /* 0x000e620000002000 */
[C---:B0-----:R-:W-:Y:S02]  /*0330*/  FSETP.GT.AND P1, PT, R15.reuse, 8.50705917302346158658e+37, PT ;  /* 0x7e8000000f00780b */ /* 0x041fe40003f24000 */
[----:B------:R-:W-:Y:S02]  /*0340*/  FSETP.GEU.AND P3, PT, R15, 1.175494350822287508e-38, PT ;  /* 0x008000000f00780b */ /* 0x000fe40003f6e000 */
[C---:B-1----:R-:W-:Y:S02]  /*0350*/  FSETP.GT.AND P0, PT, R0.reuse, 8.50705917302346158658e+37, PT ;  /* 0x7e8000000000780b */ /* 0x042fe40003f04000 */
[----:B------:R-:W-:-:S07]  /*0360*/  FSETP.GEU.AND P2, PT, R0, 1.175494350822287508e-38, PT ;  /* 0x008000000000780b */ /* 0x000fce0003f4e000 */
[----:B------:R-:W-:-:S04]  /*0370*/  @P1 FMUL R15, R15, 0.25 ;  /* 0x3e8000000f0f1820 */ /* 0x000fc80000400000 */
[----:B------:R-:W-:Y:S01]  /*0380*/  @!P3 FMUL R15, R15, 16777216 ;  /* 0x4b8000000f0fb820 */ /* 0x000fe20000400000 */
[----:B------:R-:W-:-:S05]  /*0390*/  @P0 FMUL R0, R0, 0.25 ;  /* 0x3e80000000000820 */ /* 0x000fca0000400000 */
[----:B------:R-:W0:Y:S01]  /*03a0*/  MUFU.RCP R15, R15 ;  /* 0x0000000f000f7308 */ /* 0x000e220000001000 */
[----:B------:R-:W-:Y:S01]  /*03b0*/  @!P2 FMUL R0, R0, 16777216 ;  /* 0x4b8000000000a820 */ /* 0x000fe20000400000 */
[----:B------:R-:W-:Y:S01]  /*03c0*/  FSEL R2, R13, 1, P1 ;  /* 0x3f8000000d027808 */ /* 0x000fe20000800000 */
[----:B-----5:R-:W-:-:S05]  /*03d0*/  FADD R6, R6, R7 ;  /* 0x0000000706067221 */ /* 0x020fca0000000000 */
[----:B------:R-:W1:Y:S01]  /*03e0*/  MUFU.RCP R0, R0 ;  /* 0x0000000000007308 */ /* 0x000e620000001000 */
[----:B------:R-:W-:Y:S01]  /*03f0*/  @!P3 FMUL R2, R2, 16777216 ;  /* 0x4b8000000202b820 */ /* 0x000fe20000400000 */
[----:B---3--:R-:W-:Y:S01]  /*0400*/  FADD R7, -R5, R6 ;  /* 0x0000000605077221 */ /* 0x008fe20000000100 */
[----:B------:R-:W-:Y:S02]  /*0410*/  FSEL R5, R13, 1, P0 ;  /* 0x3f8000000d057808 */ /* 0x000fe40000000000 */
[----:B0-----:R-:W-:Y:S02]  /*0420*/  FMUL R10, R15, R2 ;  /* 0x000000020f0a7220 */ /* 0x001fe40000400000 */
[----:B------:R-:W0:Y:S02]  /*0430*/  LDC.64 R2, c[0x0][0x220] ;  /* 0x00008800ff027b82 */ /* 0x000e240000000a00 */
[----:B------:R-:W-:Y:S01]  /*0440*/  FMUL R7, R7, R10 ;  /* 0x0000000a07077220 */ /* 0x000fe20000400000 */
[----:B------:R-:W-:Y:S01]  /*0450*/  @!P2 FMUL R5, R5, 16777216 ;  /* 0x4b8000000505a820 */ /* 0x000fe20000400000 */
[----:B--2---:R-:W-:-:S02]  /*0460*/  FADD R29, R29, R14 ;  /* 0x0000000e1d1d7221 */ /* 0x004fc40000000000 */
[----:B----4-:R-:W-:Y:S01]  /*0470*/  FFMA R7, R20, R7, R19 ;  /* 0x0000000714077223 */ /* 0x010fe20000000013 */
[----:B-1----:R-:W-:Y:S01]  /*0480*/  FMUL R5, R0, R5 ;  /* 0x0000000500057220 */ /* 0x002fe20000400000 */
[----:B------:R-:W-:-:S03]  /*0490*/  FADD R16, -R16, R29 ;  /* 0x0000001d10107221 */ /* 0x000fc60000000100 */
[----:B------:R-:W-:Y:S01]  /*04a0*/  FSETP.GEU.AND P0, PT, R7, RZ, PT ;  /* 0x000000ff0700720b */ /* 0x000fe20003f0e000 */
[----:B------:R-:W-:-:S03]  /*04b0*/  FMUL R5, R5, R16 ;  /* 0x0000001005057220 */ /* 0x000fc60000400000 */
[----:B------:R-:W-:Y:S01]  /*04c0*/  FSEL R0, R7, RZ, P0 ;  /* 0x000000ff07007208 */ /* 0x000fe20000000000 */
[----:B------:R-:W-:-:S04]  /*04d0*/  FFMA R5, R12, R5, R11 ;  /* 0x000000050c057223 */ /* 0x000fc8000000000b */
[C---:B------:R-:W-:Y:S01]  /*04e0*/  FADD R7, R5.reuse, R0 ;  /* 0x0000000005077221 */ /* 0x040fe20000000000 */
[----:B------:R-:W-:Y:S01]  /*04f0*/  FSETP.GEU.AND P0, PT, R5, -R0, PT ;  /* 0x800000000500720b */ /* 0x000fe20003f0e000 */
[----:B0-----:R-:W-:-:S03]  /*0500*/  IMAD.WIDE R2, R4, 0x4, R2 ;  /* 0x0000000404027825 */ /* 0x001fc600078e0202 */
[----:B------:R-:W-:Y:S01]  /*0510*/  FSEL R7, R7, RZ, P0 ;  /* 0x000000ff07077208 */ /* 0x000fe20000000000 */
[----:B------:R-:W-:Y:S04]  /*0520*/  STG.E desc[UR4][R8.64], R6 ;  /* 0x0000000608007986 */ /* 0x000fe8000c101904 */
[----:B------:R-:W-:Y:S04]  /*0530*/  STG.E desc[UR4][R22.64], R29 ;  /* 0x0000001d16007986 */ /* 0x000fe8000c101904 */
[----:B------:R-:W-:Y:S01]  /*0540*/  STG.E desc[UR4][R2.64], R7 ;  /* 0x0000000702007986 */ /* 0x000fe2000c101904 */
[----:B------:R-:W-:Y:S05]  /*0550*/  EXIT ;  /* 0x000000000000794d */ /* 0x000fea0003800000 */
.L_x_0:
[----:B------:R-:W-:-:S00]  /*0560*/  BRA `(.L_x_0) ;  /* 0xfffffffc00fc7947 */ /* 0x000fc0000383ffff */
[----:B------:R-:W-:-:S00]  /*0570*/  NOP ;  /* 0x0000000000007918 */ /* 0x000fc00000000000 */
        /* <DEDUP_REMOVED lines=8> */
.L_x_1:


//--------------------- .nv.global.init           --------------------------
	.section	.nv.global.init,"aw",@progbits
.nv.global.init:
	.type		_$_str,@object
	.size		_$_str,(_$_str_$_2 - _$_str)
_$_str:
        /*0000*/ 	.byte	0x5f, 0x5f, 0x43, 0x55, 0x44, 0x41, 0x5f, 0x46, 0x54, 0x5a, 0x00
	.type		_$_str_$_2,@object
	.size		_$_str_$_2,(.L_1 - _$_str_$_2)
_$_str_$_2:
        /*000b*/ 	.byte	0x5f, 0x5f, 0x43, 0x55, 0x44, 0x41, 0x5f, 0x50, 0x52, 0x45, 0x43, 0x5f, 0x53, 0x51, 0x52, 0x54
        /*001b*/ 	.byte	0x00
.L_1:


//--------------------- .nv.constant0.triton_poi_fused__native_batch_norm_legit_no_training_add_convolution_relu_14 --------------------------
	.section	.nv.constant0.triton_poi_fused__native_batch_norm_legit_no_training_add_convolution_relu_14,"a",@progbits
	.sectionflags	@""
	.align	4
.nv.constant0.triton_poi_fused__native_batch_norm_legit_no_training_add_convolution_relu_14:
	.zero		636
